	.headerflags	@"EF_CUDA_TEXMODE_UNIFIED EF_CUDA_64BIT_ADDRESS EF_CUDA_ACCELERATORS EF_CUDA_SM90 EF_CUDA_VIRTUAL_SM(EF_CUDA_SM90)"
	.elftype	@"ET_EXEC"


//--------------------- .nv.info                  --------------------------
	.section	.nv.info,"",@"SHT_CUDA_INFO"
	.align	4


	//----- nvinfo : EIATTR_REGCOUNT
	.align		4
        /*0000*/ 	.byte	0x04, 0x2f
        /*0002*/ 	.short	(.L_1 - .L_0)
	.align		4
.L_0:
        /*0004*/ 	.word	index@(triton_poi_fused_convolution_28)
        /*0008*/ 	.word	0x00000020


	//----- nvinfo : EIATTR_MIN_STACK_SIZE
	.align		4
.L_1:
        /*000c*/ 	.byte	0x04, 0x12
        /*000e*/ 	.short	(.L_3 - .L_2)
	.align		4
.L_2:
        /*0010*/ 	.word	index@(triton_poi_fused_convolution_28)
        /*0014*/ 	.word	0x00000000


	//----- nvinfo : EIATTR_FRAME_SIZE
	.align		4
.L_3:
        /*0018*/ 	.byte	0x04, 0x11
        /*001a*/ 	.short	(.L_5 - .L_4)
	.align		4
.L_4:
        /*001c*/ 	.word	index@(triton_poi_fused_convolution_28)
        /*0020*/ 	.word	0x00000000


	//----- nvinfo : EIATTR_MIN_STACK_SIZE
	.align		4
.L_5:
        /*0024*/ 	.byte	0x04, 0x12
        /*0026*/ 	.short	(.L_7 - .L_6)
	.align		4
.L_6:
        /*0028*/ 	.word	index@(triton_poi_fused_convolution_28)
        /*002c*/ 	.word	0x00000000
.L_7:


//--------------------- .nv.info.triton_poi_fused_convolution_28 --------------------------
	.section	.nv.info.triton_poi_fused_convolution_28,"",@"SHT_CUDA_INFO"
	.sectionflags	@""
	.align	4


	//----- nvinfo : EIATTR_CUDA_API_VERSION
	.align		4
        /*0000*/ 	.byte	0x04, 0x37
        /*0002*/ 	.short	(.L_9 - .L_8)
.L_8:
        /*0004*/ 	.word	0x0000007c


	//----- nvinfo : EIATTR_KPARAM_INFO
	.align		4
.L_9:
        /*0008*/ 	.byte	0x04, 0x17
        /*000a*/ 	.short	(.L_11 - .L_10)
.L_10:
        /*000c*/ 	.word	0x00000000
        /*0010*/ 	.short	0x0004
        /*0012*/ 	.short	0x001c
        /*0014*/ 	.byte	0x00, 0xf0, 0x11, 0x00


	//----- nvinfo : EIATTR_KPARAM_INFO
	.align		4
.L_11:
        /*0018*/ 	.byte	0x04, 0x17
        /*001a*/ 	.short	(.L_13 - .L_12)
.L_12:
        /*001c*/ 	.word	0x00000000
        /*0020*/ 	.short	0x0003
        /*0022*/ 	.short	0x0018
        /*0024*/ 	.byte	0x00, 0xf0, 0x11, 0x00


	//----- nvinfo : EIATTR_KPARAM_INFO
	.align		4
.L_13:
        /*0028*/ 	.byte	0x04, 0x17
        /*002a*/ 	.short	(.L_15 - .L_14)
.L_14:
        /*002c*/ 	.word	0x00000000
        /*0030*/ 	.short	0x0002
        /*0032*/ 	.short	0x0010
        /*0034*/ 	.byte	0x00, 0xf4, 0x21, 0x00


	//----- nvinfo : EIATTR_KPARAM_INFO
	.align		4
.L_15:
        /*0038*/ 	.byte	0x04, 0x17
        /*003a*/ 	.short	(.L_17 - .L_16)
.L_16:
        /*003c*/ 	.word	0x00000000
        /*0040*/ 	.short	0x0001
        /*0042*/ 	.short	0x0008
        /*0044*/ 	.byte	0x00, 0xf4, 0x21, 0x00


	//----- nvinfo : EIATTR_KPARAM_INFO
	.align		4
.L_17:
        /*0048*/ 	.byte	0x04, 0x17
        /*004a*/ 	.short	(.L_19 - .L_18)
.L_18:
        /*004c*/ 	.word	0x00000000
        /*0050*/ 	.short	0x0000
        /*0052*/ 	.short	0x0000
        /*0054*/ 	.byte	0x00, 0xf4, 0x21, 0x00


	//----- nvinfo : EIATTR_SPARSE_MMA_MASK
	.align		4
.L_19:
        /*0058*/ 	.byte	0x03, 0x50
        /*005a*/ 	.short	0x0000


	//----- nvinfo : EIATTR_MAXREG_COUNT
	.align		4
        /*005c*/ 	.byte	0x03, 0x1b
        /*005e*/ 	.short	0x00ff


	//----- nvinfo : EIATTR_EXIT_INSTR_OFFSETS
	.align		4
        /*0060*/ 	.byte	0x04, 0x1c
        /*0062*/ 	.short	(.L_21 - .L_20)


	//   ....[0]....
.L_20:
        /*0064*/ 	.word	0x00000b30


	//   ....[1]....
        /*0068*/ 	.word	0x00000b50


	//----- nvinfo : EIATTR_REQNTID
	.align		4
.L_21:
        /*006c*/ 	.byte	0x04, 0x10
        /*006e*/ 	.short	(.L_23 - .L_22)
.L_22:
        /*0070*/ 	.word	0x00000100
        /*0074*/ 	.word	0x00000001
        /*0078*/ 	.word	0x00000001


	//----- nvinfo : EIATTR_CBANK_PARAM_SIZE
	.align		4
.L_23:
        /*007c*/ 	.byte	0x03, 0x19
        /*007e*/ 	.short	0x0020


	//----- nvinfo : EIATTR_PARAM_CBANK
	.align		4
        /*0080*/ 	.byte	0x04, 0x0a
        /*0082*/ 	.short	(.L_25 - .L_24)
	.align		4
.L_24:
        /*0084*/ 	.word	index@(.nv.constant0.triton_poi_fused_convolution_28)
        /*0088*/ 	.short	0x0210
        /*008a*/ 	.short	0x0020


	//----- nvinfo : EIATTR_SW_WAR
	.align		4
.L_25:
        /*008c*/ 	.byte	0x04, 0x36
        /*008e*/ 	.short	(.L_27 - .L_26)
.L_26:
        /*0090*/ 	.word	0x00000008
.L_27:


//--------------------- .nv.callgraph             --------------------------
	.section	.nv.callgraph,"",@"SHT_CUDA_CALLGRAPH"
	.align	4
	.sectionentsize	8
	.align		4
        /*0000*/ 	.word	0x00000000
	.align		4
        /*0004*/ 	.word	0xffffffff
	.align		4
        /*0008*/ 	.word	0x00000000
	.align		4
        /*000c*/ 	.word	0xfffffffe
	.align		4
        /*0010*/ 	.word	0x00000000
	.align		4
        /*0014*/ 	.word	0xfffffffd
	.align		4
        /*0018*/ 	.word	0x00000000
	.align		4
        /*001c*/ 	.word	0xfffffffc


//--------------------- .text.triton_poi_fused_convolution_28 --------------------------
	.section	.text.triton_poi_fused_convolution_28,"ax",@progbits
	.sectionflags	@"SHF_BARRIERS=1"
	.align	128
        .global         triton_poi_fused_convolution_28
        .type           triton_poi_fused_convolution_28,@function
        .size           triton_poi_fused_convolution_28,(.L_x_1 - triton_poi_fused_convolution_28)
        .other          triton_poi_fused_convolution_28,@"STO_CUDA_ENTRY STV_DEFAULT"
triton_poi_fused_convolution_28:
.text.triton_poi_fused_convolution_28:
[----:B------:R-:W0:Y:S02]  /*0000*/  LDC R1, c[0x0][0x28] ;  /* 0x00000a00ff017b82 */ /* 0x000e240000000800 */
[----:B------:R-:W1:Y:S01]  /*0010*/  S2R R3, SR_TID.X ;  /* 0x0000000000037919 */ /* 0x000e620000002100 */
[----:B------:R-:W2:Y:S01]  /*0020*/  LDC.64 R22, c[0x0][0x210] ;  /* 0x00008400ff167b82 */ /* 0x000ea20000000a00 */
[----:B------:R-:W-:Y:S01]  /*0030*/  ULDC.64 UR6, c[0x0][0x208] ;  /* 0x0000820000067ab9 */ /* 0x000fe20000000a00 */
[----:B------:R-:W3:Y:S01]  /*0040*/  S2R R0, SR_CTAID.Y ;  /* 0x0000000000007919 */ /* 0x000ee20000002600 */
[----:B------:R-:W4:Y:S05]  /*0050*/  S2R R2, SR_CTAID.X ;  /* 0x0000000000027919 */ /* 0x000f2a0000002500 */
[----:B------:R-:W5:Y:S01]  /*0060*/  S2UR UR5, SR_CgaCtaId ;  /* 0x00000000000579c3 */ /* 0x000f620000008800 */
[----:B-1----:R-:W-:Y:S01]  /*0070*/  IMAD.SHL.U32 R21, R3, 0x4, RZ ;  /* 0x0000000403157824 */ /* 0x002fe200078e00ff */
[----:B------:R-:W-:-:S02]  /*0080*/  SHF.R.U32.HI R13, RZ, 0x6, R3 ;  /* 0x00000006ff0d7819 */ /* 0x000fc40000011603 */
[--C-:B---3--:R-:W-:Y:S02]  /*0090*/  SHF.R.S32.HI R10, RZ, 0x17, R0.reuse ;  /* 0x00000017ff0a7819 */ /* 0x108fe40000011400 */
[----:B------:R-:W-:Y:S02]  /*00a0*/  LOP3.LUT R5, R21, 0xfc, RZ, 0xc0, !PT ;  /* 0x000000fc15057812 */ /* 0x000fe400078ec0ff */
[----:B------:R-:W-:Y:S01]  /*00b0*/  SGXT R10, R10, 0x1 ;  /* 0x000000010a0a781a */ /* 0x000fe20000000200 */
[----:B----4-:R-:W-:Y:S01]  /*00c0*/  IMAD.SHL.U32 R2, R2, 0x10, RZ ;  /* 0x0000001002027824 */ /* 0x010fe200078e00ff */
[----:B------:R-:W-:Y:S02]  /*00d0*/  PRMT R5, R5, 0x6540, R0 ;  /* 0x0000654005057816 */ /* 0x000fe40000000000 */
[----:B------:R-:W-:Y:S02]  /*00e0*/  SGXT.U32 R13, R13, 0x2 ;  /* 0x000000020d0d781a */ /* 0x000fe40000000000 */
[----:B------:R-:W-:-:S04]  /*00f0*/  LEA.HI R4, R10, R5, RZ, 0x8 ;  /* 0x000000050a047211 */ /* 0x000fc800078f40ff */
[C---:B------:R-:W-:Y:S01]  /*0100*/  LOP3.LUT R6, R4.reuse, 0xffffff00, RZ, 0xc0, !PT ;  /* 0xffffff0004067812 */ /* 0x040fe200078ec0ff */
[----:B------:R-:W-:Y:S01]  /*0110*/  IMAD.SHL.U32 R7, R4, 0x10, RZ ;  /* 0x0000001004077824 */ /* 0x000fe200078e00ff */
[----:B------:R-:W-:-:S04]  /*0120*/  LOP3.LUT R4, R2, R13, RZ, 0xfc, !PT ;  /* 0x0000000d02047212 */ /* 0x000fc800078efcff */
[----:B------:R-:W-:Y:S02]  /*0130*/  LOP3.LUT R7, R7, 0xfffff000, RZ, 0xc0, !PT ;  /* 0xfffff00007077812 */ /* 0x000fe400078ec0ff */
[----:B------:R-:W-:Y:S02]  /*0140*/  ISETP.GE.AND P0, PT, R4, 0x10, PT ;  /* 0x000000100400780c */ /* 0x000fe40003f06270 */
[----:B------:R-:W-:Y:S02]  /*0150*/  IADD3 R12, R7, R5, -R6 ;  /* 0x00000005070c7210 */ /* 0x000fe40007ffe806 */
[----:B------:R-:W-:-:S03]  /*0160*/  CS2R R6, SRZ ;  /* 0x0000000000067805 */ /* 0x000fc6000001ff00 */
[----:B------:R-:W-:Y:S01]  /*0170*/  IMAD R9, R4, 0x100, R12 ;  /* 0x0000010004097824 */ /* 0x000fe200078e020c */
[----:B------:R-:W-:-:S03]  /*0180*/  CS2R R4, SRZ ;  /* 0x0000000000047805 */ /* 0x000fc6000001ff00 */
[----:B--2---:R-:W-:Y:S01]  /*0190*/  IMAD.WIDE R8, R9, 0x4, R22 ;  /* 0x0000000409087825 */ /* 0x004fe200078e0216 */
[----:B------:R-:W-:Y:S02]  /*01a0*/  LOP3.LUT R17, R2, 0x4, R13, 0xfe, !PT ;  /* 0x0000000402117812 */ /* 0x000fe400078efe0d */
[----:B------:R-:W-:Y:S02]  /*01b0*/  LOP3.LUT R25, R2, 0x8, R13, 0xfe, !PT ;  /* 0x0000000802197812 */ /* 0x000fe400078efe0d */
[----:B------:R1:W2:Y:S01]  /*01c0*/  @!P0 LDG.E.EL.128 R4, desc[UR6][R8.64] ;  /* 0x0000000608048981 */ /* 0x0002a2000c2e1d00 */
[----:B------:R-:W-:Y:S01]  /*01d0*/  LOP3.LUT R15, R2, 0xc, R13, 0xfe, !PT ;  /* 0x0000000c020f7812 */ /* 0x000fe200078efe0d */
[----:B------:R-:W-:Y:S01]  /*01e0*/  UMOV UR4, 0x400 ;  /* 0x0000040000047882 */ /* 0x000fe20000000000 */
[C---:B------:R-:W-:Y:S01]  /*01f0*/  ISETP.GE.AND P0, PT, R17.reuse, 0x10, PT ;  /* 0x000000101100780c */ /* 0x040fe20003f06270 */
[--C-:B------:R-:W-:Y:S01]  /*0200*/  IMAD R17, R17, 0x100, R12.reuse ;  /* 0x0000010011117824 */ /* 0x100fe200078e020c */
[C---:B------:R-:W-:Y:S01]  /*0210*/  ISETP.GE.AND P1, PT, R25.reuse, 0x10, PT ;  /* 0x000000101900780c */ /* 0x040fe20003f26270 */
[--C-:B------:R-:W-:Y:S01]  /*0220*/  IMAD R25, R25, 0x100, R12.reuse ;  /* 0x0000010019197824 */ /* 0x100fe200078e020c */
[C---:B------:R-:W-:Y:S01]  /*0230*/  ISETP.GE.AND P2, PT, R15.reuse, 0x10, PT ;  /* 0x000000100f00780c */ /* 0x040fe20003f46270 */
[----:B------:R-:W-:Y:S01]  /*0240*/  IMAD R15, R15, 0x100, R12 ;  /* 0x000001000f0f7824 */ /* 0x000fe200078e020c */
[C---:B------:R-:W-:Y:S01]  /*0250*/  PRMT R28, R3.reuse, 0x6540, R0 ;  /* 0x00006540031c7816 */ /* 0x040fe20000000000 */
[----:B-1----:R-:W-:Y:S01]  /*0260*/  IMAD.SHL.U32 R9, R3, 0x40, RZ ;  /* 0x0000004003097824 */ /* 0x002fe200078e00ff */
[----:B-----5:R-:W-:Y:S01]  /*0270*/  UPRMT UR4, UR5, 0x654, UR4 ;  /* 0x0000065405047896 */ /* 0x020fe20008000004 */
[----:B------:R-:W-:Y:S01]  /*0280*/  IMAD.WIDE R24, R25, 0x4, R22 ;  /* 0x0000000419187825 */ /* 0x000fe200078e0216 */
[----:B------:R-:W-:-:S02]  /*0290*/  LEA.HI R10, R10, R28, RZ, 0x8 ;  /* 0x0000001c0a0a7211 */ /* 0x000fc400078f40ff */
[----:B------:R-:W-:Y:S02]  /*02a0*/  LOP3.LUT R12, R9, 0xfc0, RZ, 0xc0, !PT ;  /* 0x00000fc0090c7812 */ /* 0x000fe400078ec0ff */
[----:B------:R-:W-:Y:S02]  /*02b0*/  CS2R R8, SRZ ;  /* 0x0000000000087805 */ /* 0x000fe4000001ff00 */
[----:B------:R-:W-:Y:S02]  /*02c0*/  LOP3.LUT R11, R10, 0xffffff00, RZ, 0xc0, !PT ;  /* 0xffffff000a0b7812 */ /* 0x000fe400078ec0ff */
[C---:B------:R-:W-:Y:S02]  /*02d0*/  LOP3.LUT R16, R12.reuse, 0x10, RZ, 0xfc, !PT ;  /* 0x000000100c107812 */ /* 0x040fe400078efcff */
[----:B------:R-:W-:Y:S01]  /*02e0*/  LOP3.LUT R13, R12, R13, RZ, 0xfc, !PT ;  /* 0x0000000d0c0d7212 */ /* 0x000fe200078efcff */
[----:B------:R-:W-:Y:S01]  /*02f0*/  IMAD.IADD R28, R28, 0x1, -R11 ;  /* 0x000000011c1c7824 */ /* 0x000fe200078e0a0b */
[----:B------:R-:W-:-:S02]  /*0300*/  LEA.HI R14, R12, UR4, RZ, 0x1e ;  /* 0x000000040c0e7c11 */ /* 0x000fc4000f8ff0ff */
[----:B------:R-:W-:Y:S02]  /*0310*/  CS2R R10, SRZ ;  /* 0x00000000000a7805 */ /* 0x000fe4000001ff00 */
[C---:B------:R-:W-:Y:S02]  /*0320*/  LOP3.LUT R18, R12.reuse, 0x20, RZ, 0xfc, !PT ;  /* 0x000000200c127812 */ /* 0x040fe400078efcff */
[----:B------:R-:W-:Y:S01]  /*0330*/  LOP3.LUT R12, R12, 0x30, RZ, 0xfc, !PT ;  /* 0x000000300c0c7812 */ /* 0x000fe200078efcff */
[C---:B------:R-:W-:Y:S01]  /*0340*/  IMAD R29, R13.reuse, 0x4, R14 ;  /* 0x000000040d1d7824 */ /* 0x040fe200078e020e */
[----:B------:R-:W-:Y:S02]  /*0350*/  LEA.HI R16, R16, UR4, RZ, 0x1e ;  /* 0x0000000410107c11 */ /* 0x000fe4000f8ff0ff */
[----:B------:R-:W-:Y:S02]  /*0360*/  LEA.HI R18, R18, UR4, RZ, 0x1e ;  /* 0x0000000412127c11 */ /* 0x000fe4000f8ff0ff */
[----:B------:R-:W-:Y:S01]  /*0370*/  LEA.HI R12, R12, UR4, RZ, 0x1e ;  /* 0x000000040c0c7c11 */ /* 0x000fe2000f8ff0ff */
[----:B------:R-:W-:-:S02]  /*0380*/  IMAD R26, R13, 0x4, R16 ;  /* 0x000000040d1a7824 */ /* 0x000fc400078e0210 */
[----:B------:R-:W-:-:S04]  /*0390*/  IMAD.WIDE R16, R17, 0x4, R22 ;  /* 0x0000000411107825 */ /* 0x000fc800078e0216 */
[C---:B------:R-:W-:Y:S01]  /*03a0*/  IMAD R27, R13.reuse, 0x4, R18 ;  /* 0x000000040d1b7824 */ /* 0x040fe200078e0212 */
[----:B------:R1:W3:Y:S01]  /*03b0*/  @!P0 LDG.E.EL.128 R8, desc[UR6][R16.64] ;  /* 0x0000000610088981 */ /* 0x0002e2000c2e1d00 */
[----:B------:R-:W-:Y:S01]  /*03c0*/  IMAD R20, R13, 0x4, R12 ;  /* 0x000000040d147824 */ /* 0x000fe200078e020c */
[----:B------:R-:W-:Y:S01]  /*03d0*/  CS2R R12, SRZ ;  /* 0x00000000000c7805 */ /* 0x000fe2000001ff00 */
[----:B------:R-:W-:Y:S01]  /*03e0*/  IMAD.WIDE R22, R15, 0x4, R22 ;  /* 0x000000040f167825 */ /* 0x000fe200078e0216 */
[----:B------:R-:W-:Y:S02]  /*03f0*/  CS2R R14, SRZ ;  /* 0x00000000000e7805 */ /* 0x000fe4000001ff00 */
[----:B------:R-:W-:Y:S02]  /*0400*/  CS2R R18, SRZ ;  /* 0x0000000000127805 */ /* 0x000fe4000001ff00 */
[----:B-1----:R-:W-:Y:S02]  /*0410*/  CS2R R16, SRZ ;  /* 0x0000000000107805 */ /* 0x002fe4000001ff00 */
[----:B------:R1:W4:Y:S04]  /*0420*/  @!P1 LDG.E.EL.128 R12, desc[UR6][R24.64] ;  /* 0x00000006180c9981 */ /* 0x000328000c2e1d00 */
[----:B------:R-:W5:Y:S01]  /*0430*/  @!P2 LDG.E.EL.128 R16, desc[UR6][R22.64] ;  /* 0x000000061610a981 */ /* 0x000f62000c2e1d00 */
[----:B-1----:R-:W1:Y:S02]  /*0440*/  LDC.64 R24, c[0x0][0x218] ;  /* 0x00008600ff187b82 */ /* 0x002e640000000a00 */
[----:B-1----:R-:W-:Y:S01]  /*0450*/  IMAD.WIDE R24, R28, 0x4, R24 ;  /* 0x000000041c187825 */ /* 0x002fe200078e0218 */
[----:B--2---:R-:W-:Y:S04]  /*0460*/  STS [R29], R4 ;  /* 0x000000041d007388 */ /* 0x004fe80000000800 */
[----:B------:R-:W-:Y:S04]  /*0470*/  STS [R26+0x40], R5 ;  /* 0x000040051a007388 */ /* 0x000fe80000000800 */
[----:B------:R-:W-:Y:S04]  /*0480*/  STS [R27+0x80], R6 ;  /* 0x000080061b007388 */ /* 0x000fe80000000800 */
[----:B------:R-:W-:Y:S04]  /*0490*/  STS [R20+0xc0], R7 ;  /* 0x0000c00714007388 */ /* 0x000fe80000000800 */
[----:B---3--:R1:W-:Y:S04]  /*04a0*/  STS [R29+0x10], R8 ;  /* 0x000010081d007388 */ /* 0x0083e80000000800 */
[----:B------:R-:W-:Y:S04]  /*04b0*/  STS [R26+0x50], R9 ;  /* 0x000050091a007388 */ /* 0x000fe80000000800 */
[----:B------:R2:W-:Y:S04]  /*04c0*/  STS [R27+0x90], R10 ;  /* 0x0000900a1b007388 */ /* 0x0005e80000000800 */
[----:B------:R3:W-:Y:S04]  /*04d0*/  STS [R20+0xd0], R11 ;  /* 0x0000d00b14007388 */ /* 0x0007e80000000800 */
[----:B----4-:R-:W-:Y:S04]  /*04e0*/  STS [R29+0x20], R12 ;  /* 0x0000200c1d007388 */ /* 0x010fe80000000800 */
[----:B------:R-:W-:Y:S04]  /*04f0*/  STS [R26+0x60], R13 ;  /* 0x0000600d1a007388 */ /* 0x000fe80000000800 */
[----:B------:R-:W-:Y:S04]  /*0500*/  STS [R27+0xa0], R14 ;  /* 0x0000a00e1b007388 */ /* 0x000fe80000000800 */
[----:B------:R-:W-:Y:S04]  /*0510*/  STS [R20+0xe0], R15 ;  /* 0x0000e00f14007388 */ /* 0x000fe80000000800 */
[----:B-----5:R4:W-:Y:S04]  /*0520*/  STS [R29+0x30], R16 ;  /* 0x000030101d007388 */ /* 0x0209e80000000800 */
[----:B------:R5:W-:Y:S04]  /*0530*/  STS [R26+0x70], R17 ;  /* 0x000070111a007388 */ /* 0x000be80000000800 */
[----:B------:R-:W-:Y:S04]  /*0540*/  STS [R27+0xb0], R18 ;  /* 0x0000b0121b007388 */ /* 0x000fe80000000800 */
[----:B------:R-:W-:Y:S01]  /*0550*/  STS [R20+0xf0], R19 ;  /* 0x0000f01314007388 */ /* 0x000fe20000000800 */
[----:B------:R-:W-:Y:S06]  /*0560*/  BAR.SYNC.DEFER_BLOCKING 0x0 ;  /* 0x0000000000007b1d */ /* 0x000fec0000010000 */
[----:B-1----:R1:W5:Y:S01]  /*0570*/  LDG.E.EL R8, desc[UR6][R24.64] ;  /* 0x0000000618087981 */ /* 0x002362000c2e1900 */
[----:B--2---:R-:W2:Y:S01]  /*0580*/  S2R R10, SR_TID.X ;  /* 0x00000000000a7919 */ /* 0x004ea20000002100 */
[----:B------:R-:W-:-:S04]  /*0590*/  LOP3.LUT R4, R21, 0x3fc, RZ, 0xc0, !PT ;  /* 0x000003fc15047812 */ /* 0x000fc800078ec0ff */
[C---:B------:R-:W-:Y:S02]  /*05a0*/  LOP3.LUT R5, R4.reuse, 0x400, RZ, 0xfc, !PT ;  /* 0x0000040004057812 */ /* 0x040fe400078efcff */
[C---:B------:R-:W-:Y:S02]  /*05b0*/  LOP3.LUT R6, R4.reuse, 0x800, RZ, 0xfc, !PT ;  /* 0x0000080004067812 */ /* 0x040fe400078efcff */
[----:B------:R-:W-:Y:S02]  /*05c0*/  LOP3.LUT R7, R4, 0xc00, RZ, 0xfc, !PT ;  /* 0x00000c0004077812 */ /* 0x000fe400078efcff */
[----:B------:R-:W-:Y:S02]  /*05d0*/  SHF.R.U32.HI R5, RZ, 0x2, R5 ;  /* 0x00000002ff057819 */ /* 0x000fe40000011605 */
[----:B------:R-:W-:Y:S02]  /*05e0*/  SHF.R.U32.HI R6, RZ, 0x2, R6 ;  /* 0x00000002ff067819 */ /* 0x000fe40000011606 */
[----:B------:R-:W-:-:S02]  /*05f0*/  SHF.R.U32.HI R7, RZ, 0x2, R7 ;  /* 0x00000002ff077819 */ /* 0x000fc40000011607 */
[----:B---3--:R-:W-:Y:S02]  /*0600*/  SHF.R.U32.HI R11, RZ, 0x2, R3 ;  /* 0x00000002ff0b7819 */ /* 0x008fe40000011603 */
[----:B------:R-:W-:Y:S02]  /*0610*/  LOP3.LUT R3, R3, 0xfc, RZ, 0xc0, !PT ;  /* 0x000000fc03037812 */ /* 0x000fe400078ec0ff */
[----:B------:R-:W-:Y:S02]  /*0620*/  LOP3.LUT R5, R5, 0x1fc, RZ, 0xc0, !PT ;  /* 0x000001fc05057812 */ /* 0x000fe400078ec0ff */
[----:B------:R-:W-:Y:S02]  /*0630*/  LOP3.LUT R6, R6, 0x2fc, RZ, 0xc0, !PT ;  /* 0x000002fc06067812 */ /* 0x000fe400078ec0ff */
[----:B------:R-:W-:Y:S01]  /*0640*/  LOP3.LUT R9, R7, 0x3fc, RZ, 0xc0, !PT ;  /* 0x000003fc07097812 */ /* 0x000fe200078ec0ff */
[----:B------:R-:W-:Y:S02]  /*0650*/  VIADD R3, R3, UR4 ;  /* 0x0000000403037c36 */ /* 0x000fe40008000000 */
[----:B------:R-:W-:-:S02]  /*0660*/  VIADD R5, R5, UR4 ;  /* 0x0000000405057c36 */ /* 0x000fc40008000000 */
[----:B------:R-:W-:Y:S02]  /*0670*/  VIADD R7, R6, UR4 ;  /* 0x0000000406077c36 */ /* 0x000fe40008000000 */
[----:B------:R-:W-:Y:S02]  /*0680*/  VIADD R9, R9, UR4 ;  /* 0x0000000409097c36 */ /* 0x000fe40008000000 */
[C---:B----4-:R-:W-:Y:S02]  /*0690*/  IMAD R16, R4.reuse, 0x4, R3 ;  /* 0x0000000404107824 */ /* 0x050fe400078e0203 */
[C---:B-----5:R-:W-:Y:S02]  /*06a0*/  IMAD R17, R4.reuse, 0x4, R5 ;  /* 0x0000000404117824 */ /* 0x060fe400078e0205 */
[C---:B------:R-:W-:Y:S02]  /*06b0*/  IMAD R22, R4.reuse, 0x4, R7 ;  /* 0x0000000404167824 */ /* 0x040fe400078e0207 */
[----:B-1----:R-:W-:Y:S01]  /*06c0*/  IMAD R24, R4, 0x4, R9 ;  /* 0x0000000404187824 */ /* 0x002fe200078e0209 */
[----:B------:R-:W-:Y:S01]  /*06d0*/  LOP3.LUT R2, R2, 0xc, R21, 0xf8, !PT ;  /* 0x0000000c02027812 */ /* 0x000fe200078ef815 */
[----:B------:R-:W-:Y:S01]  /*06e0*/  LDS R12, [R16] ;  /* 0x00000000100c7984 */ /* 0x000fe20000000800 */
[----:B--2---:R-:W-:-:S02]  /*06f0*/  LOP3.LUT R26, R10, 0xff, RZ, 0xc0, !PT ;  /* 0x000000ff0a1a7812 */ /* 0x004fc400078ec0ff */
[----:B------:R-:W-:Y:S01]  /*0700*/  SHF.R.U32.HI R23, RZ, 0x2, R10 ;  /* 0x00000002ff177819 */ /* 0x000fe2000001160a */
[----:B------:R-:W-:Y:S01]  /*0710*/  LDS R13, [R16+0x4] ;  /* 0x00000400100d7984 */ /* 0x000fe20000000800 */
[----:B------:R-:W-:-:S03]  /*0720*/  SGXT.U32 R3, R11, 0x6 ;  /* 0x000000060b03781a */ /* 0x000fc60000000000 */
[----:B------:R-:W-:Y:S04]  /*0730*/  LDS R14, [R16+0x8] ;  /* 0x00000800100e7984 */ /* 0x000fe80000000800 */
[----:B------:R-:W-:Y:S04]  /*0740*/  LDS R15, [R16+0xc] ;  /* 0x00000c00100f7984 */ /* 0x000fe80000000800 */
[----:B------:R-:W-:Y:S04]  /*0750*/  LDS R4, [R17+0x1000] ;  /* 0x0010000011047984 */ /* 0x000fe80000000800 */
[----:B------:R-:W-:Y:S04]  /*0760*/  LDS R5, [R17+0x1004] ;  /* 0x0010040011057984 */ /* 0x000fe80000000800 */
[----:B------:R-:W-:Y:S04]  /*0770*/  LDS R6, [R17+0x1008] ;  /* 0x0010080011067984 */ /* 0x000fe80000000800 */
[----:B------:R1:W-:Y:S04]  /*0780*/  LDS R7, [R17+0x100c] ;  /* 0x00100c0011077984 */ /* 0x0003e80000000800 */
[----:B------:R-:W-:Y:S04]  /*0790*/  LDS R29, [R22+0x2000] ;  /* 0x00200000161d7984 */ /* 0x000fe80000000800 */
[----:B------:R-:W-:Y:S04]  /*07a0*/  LDS R9, [R22+0x2004] ;  /* 0x0020040016097984 */ /* 0x000fe80000000800 */
[----:B------:R-:W-:Y:S04]  /*07b0*/  LDS R10, [R22+0x2008] ;  /* 0x00200800160a7984 */ /* 0x000fe80000000800 */
[----:B------:R2:W-:Y:S04]  /*07c0*/  LDS R11, [R22+0x200c] ;  /* 0x00200c00160b7984 */ /* 0x0005e80000000800 */
[----:B------:R-:W-:Y:S04]  /*07d0*/  LDS R18, [R24+0x3000] ;  /* 0x0030000018127984 */ /* 0x000fe80000000800 */
[----:B------:R-:W-:Y:S04]  /*07e0*/  LDS R19, [R24+0x3004] ;  /* 0x0030040018137984 */ /* 0x000fe80000000800 */
[----:B------:R-:W-:Y:S04]  /*07f0*/  LDS R20, [R24+0x3008] ;  /* 0x0030080018147984 */ /* 0x000fe80000000800 */
[----:B------:R3:W-:Y:S01]  /*0800*/  LDS R21, [R24+0x300c] ;  /* 0x00300c0018157984 */ /* 0x0007e20000000800 */
[----:B------:R-:W-:Y:S01]  /*0810*/  LEA R26, R26, UR4, 0x3 ;  /* 0x000000041a1a7c11 */ /* 0x000fe2000f8e18ff */
[----:B------:R-:W-:Y:S01]  /*0820*/  BAR.SYNC.DEFER_BLOCKING 0x0 ;  /* 0x0000000000007b1d */ /* 0x000fe20000010000 */
[----:B-1----:R-:W-:Y:S01]  /*0830*/  SGXT.U32 R17, R23, 0x6 ;  /* 0x000000061711781a */ /* 0x002fe20000000000 */
[----:B------:R-:W-:Y:S01]  /*0840*/  IMAD.SHL.U32 R16, R0, 0x100, RZ ;  /* 0x0000010000107824 */ /* 0x000fe200078e00ff */
[----:B------:R-:W-:-:S02]  /*0850*/  PRMT R23, R3, 0x6540, R0 ;  /* 0x0000654003177816 */ /* 0x000fc40000000000 */
[----:B--2---:R-:W-:Y:S02]  /*0860*/  LEA R22, R17, UR4, 0x3 ;  /* 0x0000000411167c11 */ /* 0x004fe4000f8e18ff */
[----:B------:R-:W-:Y:S02]  /*0870*/  LOP3.LUT R17, R16, 0x40, R3, 0xfe, !PT ;  /* 0x0000004010117812 */ /* 0x000fe400078efe03 */
[----:B------:R-:W-:Y:S02]  /*0880*/  LOP3.LUT R25, R16, 0x80, R3, 0xfe, !PT ;  /* 0x0000008010197812 */ /* 0x000fe400078efe03 */
[----:B------:R-:W-:Y:S01]  /*0890*/  LOP3.LUT R27, R16, 0xc0, R3, 0xfe, !PT ;  /* 0x000000c0101b7812 */ /* 0x000fe200078efe03 */
[--C-:B------:R-:W-:Y:S01]  /*08a0*/  IMAD R23, R23, 0x10, R2.reuse ;  /* 0x0000001017177824 */ /* 0x100fe200078e0202 */
[----:B------:R-:W-:Y:S01]  /*08b0*/  ISETP.GE.AND P0, PT, R2, 0x10, PT ;  /* 0x000000100200780c */ /* 0x000fe20003f06270 */
[--C-:B------:R-:W-:Y:S01]  /*08c0*/  IMAD R17, R17, 0x10, R2.reuse ;  /* 0x0000001011117824 */ /* 0x100fe200078e0202 */
[----:B------:R-:W-:Y:S01]  /*08d0*/  LOP3.LUT R0, R3, 0x40, RZ, 0xfc, !PT ;  /* 0x0000004003007812 */ /* 0x000fe200078efcff */
[----:B------:R-:W-:-:S02]  /*08e0*/  IMAD R25, R25, 0x10, R2 ;  /* 0x0000001019197824 */ /* 0x000fc400078e0202 */
[----:B------:R-:W-:Y:S01]  /*08f0*/  IMAD R27, R27, 0x10, R2 ;  /* 0x000000101b1b7824 */ /* 0x000fe200078e0202 */
[----:B------:R-:W-:-:S04]  /*0900*/  LOP3.LUT R2, R3, 0x80, RZ, 0xfc, !PT ;  /* 0x0000008003027812 */ /* 0x000fc800078efcff */
[----:B---3--:R-:W-:Y:S02]  /*0910*/  LEA R24, R2, UR4, 0x3 ;  /* 0x0000000402187c11 */ /* 0x008fe4000f8e18ff */
[----:B------:R-:W-:Y:S01]  /*0920*/  LOP3.LUT R3, R3, 0xc0, RZ, 0xfc, !PT ;  /* 0x000000c003037812 */ /* 0x000fe200078efcff */
[----:B------:R1:W-:Y:S01]  /*0930*/  STS [R26], R8 ;  /* 0x000000081a007388 */ /* 0x0003e20000000800 */
[----:B------:R-:W-:Y:S01]  /*0940*/  BAR.SYNC.DEFER_BLOCKING 0x0 ;  /* 0x0000000000007b1d */ /* 0x000fe20000010000 */
[----:B-1----:R-:W-:Y:S02]  /*0950*/  LEA R8, R0, UR4, 0x3 ;  /* 0x0000000400087c11 */ /* 0x002fe4000f8e18ff */
[----:B------:R-:W-:-:S05]  /*0960*/  LEA R0, R3, UR4, 0x3 ;  /* 0x0000000403007c11 */ /* 0x000fca000f8e18ff */
[----:B------:R-:W1:Y:S01]  /*0970*/  LDC.64 R2, c[0x0][0x220] ;  /* 0x00008800ff027b82 */ /* 0x000e620000000a00 */
[----:B------:R1:W2:Y:S04]  /*0980*/  LDS R16, [R22] ;  /* 0x0000000016107984 */ /* 0x0002a80000000800 */
[----:B------:R-:W3:Y:S04]  /*0990*/  LDS R8, [R8] ;  /* 0x0000000008087984 */ /* 0x000ee80000000800 */
[----:B------:R-:W4:Y:S04]  /*09a0*/  LDS R24, [R24] ;  /* 0x0000000018187984 */ /* 0x000f280000000800 */
[----:B------:R-:W5:Y:S01]  /*09b0*/  LDS R0, [R0] ;  /* 0x0000000000007984 */ /* 0x000f620000000800 */
[----:B-1----:R-:W-:-:S04]  /*09c0*/  IMAD.WIDE R22, R23, 0x4, R2 ;  /* 0x0000000417167825 */ /* 0x002fc800078e0202 */
[--C-:B--2---:R-:W-:Y:S01]  /*09d0*/  FADD R12, R12, R16.reuse ;  /* 0x000000100c0c7221 */ /* 0x104fe20000000000 */
[--C-:B------:R-:W-:Y:S01]  /*09e0*/  FADD R13, R13, R16.reuse ;  /* 0x000000100d0d7221 */ /* 0x100fe20000000000 */
[--C-:B------:R-:W-:Y:S01]  /*09f0*/  FADD R14, R14, R16.reuse ;  /* 0x000000100e0e7221 */ /* 0x100fe20000000000 */
[----:B------:R-:W-:Y:S01]  /*0a00*/  FADD R15, R15, R16 ;  /* 0x000000100f0f7221 */ /* 0x000fe20000000000 */
[--C-:B---3--:R-:W-:Y:S01]  /*0a10*/  FADD R4, R4, R8.reuse ;  /* 0x0000000804047221 */ /* 0x108fe20000000000 */
[--C-:B------:R-:W-:Y:S01]  /*0a20*/  FADD R5, R5, R8.reuse ;  /* 0x0000000805057221 */ /* 0x100fe20000000000 */
[--C-:B------:R-:W-:Y:S01]  /*0a30*/  FADD R6, R6, R8.reuse ;  /* 0x0000000806067221 */ /* 0x100fe20000000000 */
[----:B------:R-:W-:Y:S01]  /*0a40*/  FADD R7, R7, R8 ;  /* 0x0000000807077221 */ /* 0x000fe20000000000 */
[----:B------:R-:W-:-:S04]  /*0a50*/  IMAD.WIDE R16, R17, 0x4, R2 ;  /* 0x0000000411107825 */ /* 0x000fc800078e0202 */
[--C-:B----4-:R-:W-:Y:S01]  /*0a60*/  FADD R8, R29, R24.reuse ;  /* 0x000000181d087221 */ /* 0x110fe20000000000 */
[--C-:B------:R-:W-:Y:S01]  /*0a70*/  FADD R9, R9, R24.reuse ;  /* 0x0000001809097221 */ /* 0x100fe20000000000 */
[--C-:B------:R-:W-:Y:S01]  /*0a80*/  FADD R10, R10, R24.reuse ;  /* 0x000000180a0a7221 */ /* 0x100fe20000000000 */
[----:B------:R-:W-:Y:S01]  /*0a90*/  FADD R11, R11, R24 ;  /* 0x000000180b0b7221 */ /* 0x000fe20000000000 */
[--C-:B------:R-:W-:Y:S01]  /*0aa0*/  IMAD.WIDE R24, R25, 0x4, R2.reuse ;  /* 0x0000000419187825 */ /* 0x100fe200078e0202 */
[----:B------:R5:W-:Y:S04]  /*0ab0*/  @!P0 STG.E.128 desc[UR6][R22.64], R12 ;  /* 0x0000000c16008986 */ /* 0x000be8000c101d06 */
[----:B------:R1:W-:Y:S01]  /*0ac0*/  @!P0 STG.E.128 desc[UR6][R16.64], R4 ;  /* 0x0000000410008986 */ /* 0x0003e2000c101d06 */
[----:B------:R-:W-:-:S03]  /*0ad0*/  IMAD.WIDE R2, R27, 0x4, R2 ;  /* 0x000000041b027825 */ /* 0x000fc600078e0202 */
[----:B------:R1:W-:Y:S01]  /*0ae0*/  @!P0 STG.E.128 desc[UR6][R24.64], R8 ;  /* 0x0000000818008986 */ /* 0x0003e2000c101d06 */
[--C-:B-----5:R-:W-:Y:S01]  /*0af0*/  FADD R12, R18, R0.reuse ;  /* 0x00000000120c7221 */ /* 0x120fe20000000000 */
[--C-:B------:R-:W-:Y:S01]  /*0b00*/  FADD R13, R19, R0.reuse ;  /* 0x00000000130d7221 */ /* 0x100fe20000000000 */
[--C-:B------:R-:W-:Y:S01]  /*0b10*/  FADD R14, R20, R0.reuse ;  /* 0x00000000140e7221 */ /* 0x100fe20000000000 */
[----:B------:R-:W-:Y:S01]  /*0b20*/  FADD R15, R21, R0 ;  /* 0x00000000150f7221 */ /* 0x000fe20000000000 */
[----:B------:R-:W-:Y:S06]  /*0b30*/  @P0 EXIT ;  /* 0x000000000000094d */ /* 0x000fec0003800000 */
[----:B------:R-:W-:Y:S01]  /*0b40*/  STG.E.128 desc[UR6][R2.64], R12 ;  /* 0x0000000c02007986 */ /* 0x000fe2000c101d06 */
[----:B------:R-:W-:Y:S05]  /*0b50*/  EXIT ;  /* 0x000000000000794d */ /* 0x000fea0003800000 */
.L_x_0:
[----:B------:R-:W-:-:S00]  /*0b60*/  BRA `(.L_x_0) ;  /* 0xfffffffc00fc7947 */ /* 0x000fc0000383ffff */
[----:B------:R-:W-:-:S00]  /*0b70*/  NOP ;  /* 0x0000000000007918 */ /* 0x000fc00000000000 */
        /* <DEDUP_REMOVED lines=8> */
.L_x_1:


//--------------------- .nv.shared.triton_poi_fused_convolution_28 --------------------------
	.section	.nv.shared.triton_poi_fused_convolution_28,"aw",@nobits
	.sectionflags	@""
	.align	16
	.zero		1024


//--------------------- .nv.constant0.triton_poi_fused_convolution_28 --------------------------
	.section	.nv.constant0.triton_poi_fused_convolution_28,"a",@progbits
	.sectionflags	@""
	.align	4
.nv.constant0.triton_poi_fused_convolution_28:
	.zero		560
